	.headerflags	@"EF_CUDA_TEXMODE_UNIFIED EF_CUDA_64BIT_ADDRESS EF_CUDA_ACCELERATORS EF_CUDA_SM90 EF_CUDA_VIRTUAL_SM(EF_CUDA_SM90)"
	.elftype	@"ET_EXEC"


//--------------------- .nv.info                  --------------------------
	.section	.nv.info,"",@"SHT_CUDA_INFO"
	.align	4


	//----- nvinfo : EIATTR_REGCOUNT
	.align		4
        /*0000*/ 	.byte	0x04, 0x2f
        /*0002*/ 	.short	(.L_2 - .L_1)
	.align		4
.L_1:
        /*0004*/ 	.word	index@(triton_poi_fused_add_mul_pow_tanh_8)
        /*0008*/ 	.word	0x0000000e


	//----- nvinfo : EIATTR_MIN_STACK_SIZE
	.align		4
.L_2:
        /*000c*/ 	.byte	0x04, 0x12
        /*000e*/ 	.short	(.L_4 - .L_3)
	.align		4
.L_3:
        /*0010*/ 	.word	index@(triton_poi_fused_add_mul_pow_tanh_8)
        /*0014*/ 	.word	0x00000000


	//----- nvinfo : EIATTR_FRAME_SIZE
	.align		4
.L_4:
        /*0018*/ 	.byte	0x04, 0x11
        /*001a*/ 	.short	(.L_6 - .L_5)
	.align		4
.L_5:
        /*001c*/ 	.word	index@(triton_poi_fused_add_mul_pow_tanh_8)
        /*0020*/ 	.word	0x00000000


	//----- nvinfo : EIATTR_MIN_STACK_SIZE
	.align		4
.L_6:
        /*0024*/ 	.byte	0x04, 0x12
        /*0026*/ 	.short	(.L_8 - .L_7)
	.align		4
.L_7:
        /*0028*/ 	.word	index@(triton_poi_fused_add_mul_pow_tanh_8)
        /*002c*/ 	.word	0x00000000
.L_8:


//--------------------- .nv.info.triton_poi_fused_add_mul_pow_tanh_8 --------------------------
	.section	.nv.info.triton_poi_fused_add_mul_pow_tanh_8,"",@"SHT_CUDA_INFO"
	.sectionflags	@""
	.align	4


	//----- nvinfo : EIATTR_CUDA_API_VERSION
	.align		4
        /*0000*/ 	.byte	0x04, 0x37
        /*0002*/ 	.short	(.L_10 - .L_9)
.L_9:
        /*0004*/ 	.word	0x0000007c


	//----- nvinfo : EIATTR_KPARAM_INFO
	.align		4
.L_10:
        /*0008*/ 	.byte	0x04, 0x17
        /*000a*/ 	.short	(.L_12 - .L_11)
.L_11:
        /*000c*/ 	.word	0x00000000
        /*0010*/ 	.short	0x0002
        /*0012*/ 	.short	0x0010
        /*0014*/ 	.byte	0x00, 0xf0, 0x11, 0x00


	//----- nvinfo : EIATTR_KPARAM_INFO
	.align		4
.L_12:
        /*0018*/ 	.byte	0x04, 0x17
        /*001a*/ 	.short	(.L_14 - .L_13)
.L_13:
        /*001c*/ 	.word	0x00000000
        /*0020*/ 	.short	0x0001
        /*0022*/ 	.short	0x0008
        /*0024*/ 	.byte	0x00, 0xf4, 0x21, 0x00


	//----- nvinfo : EIATTR_KPARAM_INFO
	.align		4
.L_14:
        /*0028*/ 	.byte	0x04, 0x17
        /*002a*/ 	.short	(.L_16 - .L_15)
.L_15:
        /*002c*/ 	.word	0x00000000
        /*0030*/ 	.short	0x0000
        /*0032*/ 	.short	0x0000
        /*0034*/ 	.byte	0x00, 0xf4, 0x21, 0x00


	//----- nvinfo : EIATTR_SPARSE_MMA_MASK
	.align		4
.L_16:
        /*0038*/ 	.byte	0x03, 0x50
        /*003a*/ 	.short	0x0000


	//----- nvinfo : EIATTR_MAXREG_COUNT
	.align		4
        /*003c*/ 	.byte	0x03, 0x1b
        /*003e*/ 	.short	0x00ff


	//----- nvinfo : EIATTR_EXIT_INSTR_OFFSETS
	.align		4
        /*0040*/ 	.byte	0x04, 0x1c
        /*0042*/ 	.short	(.L_18 - .L_17)


	//   ....[0]....
.L_17:
        /*0044*/ 	.word	0x000004d0


	//   ....[1]....
        /*0048*/ 	.word	0x000004f0


	//----- nvinfo : EIATTR_REQNTID
	.align		4
.L_18:
        /*004c*/ 	.byte	0x04, 0x10
        /*004e*/ 	.short	(.L_20 - .L_19)
.L_19:
        /*0050*/ 	.word	0x00000020
        /*0054*/ 	.word	0x00000001
        /*0058*/ 	.word	0x00000001


	//----- nvinfo : EIATTR_CRS_STACK_SIZE
	.align		4
.L_20:
        /*005c*/ 	.byte	0x04, 0x1e
        /*005e*/ 	.short	(.L_22 - .L_21)
.L_21:
        /*0060*/ 	.word	0x00000000


	//----- nvinfo : EIATTR_CBANK_PARAM_SIZE
	.align		4
.L_22:
        /*0064*/ 	.byte	0x03, 0x19
        /*0066*/ 	.short	0x0014


	//----- nvinfo : EIATTR_PARAM_CBANK
	.align		4
        /*0068*/ 	.byte	0x04, 0x0a
        /*006a*/ 	.short	(.L_24 - .L_23)
	.align		4
.L_23:
        /*006c*/ 	.word	index@(.nv.constant0.triton_poi_fused_add_mul_pow_tanh_8)
        /*0070*/ 	.short	0x0210
        /*0072*/ 	.short	0x0014


	//----- nvinfo : EIATTR_SW_WAR
	.align		4
.L_24:
        /*0074*/ 	.byte	0x04, 0x36
        /*0076*/ 	.short	(.L_26 - .L_25)
.L_25:
        /*0078*/ 	.word	0x00000008
.L_26:


//--------------------- .nv.callgraph             --------------------------
	.section	.nv.callgraph,"",@"SHT_CUDA_CALLGRAPH"
	.align	4
	.sectionentsize	8
	.align		4
        /*0000*/ 	.word	0x00000000
	.align		4
        /*0004*/ 	.word	0xffffffff
	.align		4
        /*0008*/ 	.word	0x00000000
	.align		4
        /*000c*/ 	.word	0xfffffffe
	.align		4
        /*0010*/ 	.word	0x00000000
	.align		4
        /*0014*/ 	.word	0xfffffffd
	.align		4
        /*0018*/ 	.word	0x00000000
	.align		4
        /*001c*/ 	.word	0xfffffffc


//--------------------- .nv.constant4             --------------------------
	.section	.nv.constant4,"a",@progbits
	.align	8
	.align		8
.nv.constant4:
        /*0000*/ 	.dword	_$_str


//--------------------- .text.triton_poi_fused_add_mul_pow_tanh_8 --------------------------
	.section	.text.triton_poi_fused_add_mul_pow_tanh_8,"ax",@progbits
	.align	128
        .global         triton_poi_fused_add_mul_pow_tanh_8
        .type           triton_poi_fused_add_mul_pow_tanh_8,@function
        .size           triton_poi_fused_add_mul_pow_tanh_8,(.L_x_9 - triton_poi_fused_add_mul_pow_tanh_8)
        .other          triton_poi_fused_add_mul_pow_tanh_8,@"STO_CUDA_ENTRY STV_DEFAULT"
triton_poi_fused_add_mul_pow_tanh_8:
.text.triton_poi_fused_add_mul_pow_tanh_8:
[----:B------:R-:W0:Y:S02]  /*0000*/  LDC R1, c[0x0][0x28] ;  /* 0x00000a00ff017b82 */ /* 0x000e240000000800 */
[----:B------:R-:W1:Y:S01]  /*0010*/  S2R R0, SR_TID.X ;  /* 0x0000000000007919 */ /* 0x000e620000002100 */
[----:B------:R-:W-:Y:S01]  /*0020*/  ULDC.64 UR4, c[0x0][0x208] ;  /* 0x0000820000047ab9 */ /* 0x000fe20000000a00 */
[----:B------:R-:W-:Y:S01]  /*0030*/  BSSY B0, `(.L_x_0) ;  /* 0x000000b000007945 */ /* 0x000fe20003800000 */
[----:B------:R-:W-:Y:S01]  /*0040*/  CS2R R2, SRZ ;  /* 0x0000000000027805 */ /* 0x000fe2000001ff00 */
[----:B------:R-:W2:Y:S01]  /*0050*/  S2R R5, SR_CTAID.X ;  /* 0x0000000000057919 */ /* 0x000ea20000002500 */
[----:B-1----:R-:W-:-:S04]  /*0060*/  SHF.L.U32 R0, R0, 0x1, RZ ;  /* 0x0000000100007819 */ /* 0x002fc800000006ff */
[----:B------:R-:W-:-:S04]  /*0070*/  LOP3.LUT R0, R0, 0x3e, RZ, 0xc0, !PT ;  /* 0x0000003e00007812 */ /* 0x000fc800078ec0ff */
[----:B--2---:R-:W-:-:S04]  /*0080*/  LEA R5, R5, R0, 0x6 ;  /* 0x0000000005057211 */ /* 0x004fc800078e30ff */
[----:B------:R-:W-:-:S13]  /*0090*/  ISETP.GE.AND P0, PT, R5, 0x40, PT ;  /* 0x000000400500780c */ /* 0x000fda0003f06270 */
[----:B------:R-:W-:Y:S05]  /*00a0*/  @P0 BRA `(.L_x_1) ;  /* 0x00000000000c0947 */ /* 0x000fea0003800000 */
[----:B------:R-:W1:Y:S02]  /*00b0*/  LDC.64 R2, c[0x0][0x210] ;  /* 0x00008400ff027b82 */ /* 0x000e640000000a00 */
[----:B-1----:R-:W-:-:S06]  /*00c0*/  IMAD.WIDE R2, R5, 0x4, R2 ;  /* 0x0000000405027825 */ /* 0x002fcc00078e0202 */
[----:B------:R-:W5:Y:S02]  /*00d0*/  LDG.E.64 R2, desc[UR4][R2.64] ;  /* 0x0000000402027981 */ /* 0x000f64000c1e1b00 */
.L_x_1:
[----:B------:R-:W-:Y:S05]  /*00e0*/  BSYNC B0 ;  /* 0x0000000000007941 */ /* 0x000fea0003800000 */
.L_x_0:
[-C--:B-----5:R-:W-:Y:S01]  /*00f0*/  FMUL R7, R2, R2.reuse ;  /* 0x0000000202077220 */ /* 0x0a0fe20000400000 */
[-C--:B------:R-:W-:Y:S01]  /*0100*/  FMUL R0, R3, R3.reuse ;  /* 0x0000000303007220 */ /* 0x080fe20000400000 */
[----:B------:R-:W-:Y:S02]  /*0110*/  BSSY B0, `(.L_x_2) ;  /* 0x000001b000007945 */ /* 0x000fe40003800000 */
[----:B------:R-:W-:Y:S01]  /*0120*/  FMUL R7, R7, R2 ;  /* 0x0000000207077220 */ /* 0x000fe20000400000 */
[----:B------:R-:W-:-:S03]  /*0130*/  FMUL R0, R0, R3 ;  /* 0x0000000300007220 */ /* 0x000fc60000400000 */
[----:B------:R-:W-:Y:S01]  /*0140*/  FFMA R7, R7, 0.044714998453855514526, R2 ;  /* 0x3d37271307077823 */ /* 0x000fe20000000002 */
[----:B------:R-:W-:-:S03]  /*0150*/  FFMA R0, R0, 0.044714998453855514526, R3 ;  /* 0x3d37271300007823 */ /* 0x000fc60000000003 */
[----:B------:R-:W-:Y:S01]  /*0160*/  FMUL R9, R7, 0.79788458347320556641 ;  /* 0x3f4c422a07097820 */ /* 0x000fe20000400000 */
[----:B------:R-:W-:-:S03]  /*0170*/  FMUL R11, R0, 0.79788458347320556641 ;  /* 0x3f4c422a000b7820 */ /* 0x000fc60000400000 */
[----:B------:R-:W-:-:S05]  /*0180*/  FADD.FTZ R8, |R9|, -RZ ;  /* 0x800000ff09087221 */ /* 0x000fca0000010200 */
[----:B------:R-:W-:-:S13]  /*0190*/  FSETP.GE.AND P1, PT, R8, 0.60000002384185791016, PT ;  /* 0x3f19999a0800780b */ /* 0x000fda0003f26000 */
[----:B------:R-:W-:Y:S05]  /*01a0*/  @!P1 BRA `(.L_x_3) ;  /* 0x0000000000289947 */ /* 0x000fea0003800000 */
[C---:B------:R-:W-:Y:S01]  /*01b0*/  FMUL R0, R8.reuse, 2.8853900432586669922 ;  /* 0x4038aa3b08007820 */ /* 0x040fe20000400000 */
[----:B------:R-:W-:Y:S01]  /*01c0*/  HFMA2.MMA R7, -RZ, RZ, 1.875, 0 ;  /* 0x3f800000ff077435 */ /* 0x000fe200000001ff */
[----:B------:R-:W-:-:S04]  /*01d0*/  FSETP.GE.AND P1, PT, R8, 9.010913848876953125, PT ;  /* 0x41102cb40800780b */ /* 0x000fc80003f26000 */
[----:B------:R-:W1:Y:S02]  /*01e0*/  MUFU.EX2 R0, R0 ;  /* 0x0000000000007308 */ /* 0x000e640000000800 */
[----:B-1----:R-:W-:-:S06]  /*01f0*/  FADD R6, R0, 1 ;  /* 0x3f80000000067421 */ /* 0x002fcc0000000000 */
[----:B------:R-:W1:Y:S02]  /*0200*/  MUFU.RCP R6, R6 ;  /* 0x0000000600067308 */ /* 0x000e640000001000 */
[----:B-1----:R-:W-:-:S05]  /*0210*/  FFMA.FTZ R4, R6, -2, R7 ;  /* 0xc000000006047823 */ /* 0x002fca0000010007 */
[----:B------:R-:W-:-:S04]  /*0220*/  FSEL R4, R4, 1, !P1 ;  /* 0x3f80000004047808 */ /* 0x000fc80004800000 */
[----:B------:R-:W-:Y:S01]  /*0230*/  LOP3.LUT R4, R4, 0x80000000, R9, 0xf8, !PT ;  /* 0x8000000004047812 */ /* 0x000fe200078ef809 */
[----:B------:R-:W-:Y:S06]  /*0240*/  BRA `(.L_x_4) ;  /* 0x00000000001c7947 */ /* 0x000fec0003800000 */
.L_x_3:
[----:B------:R-:W-:Y:S01]  /*0250*/  MOV R0, 0x3c80f082 ;  /* 0x3c80f08200007802 */ /* 0x000fe20000000f00 */
[----:B------:R-:W-:-:S04]  /*0260*/  FMUL R7, R9, R9 ;  /* 0x0000000909077220 */ /* 0x000fc80000400000 */
[----:B------:R-:W-:-:S04]  /*0270*/  FFMA.FTZ R0, R7, R0, -0.052303962409496307373 ;  /* 0xbd563cae07007423 */ /* 0x000fc80000010000 */
[----:B------:R-:W-:-:S04]  /*0280*/  FFMA.FTZ R0, R7, R0, 0.1331529766321182251 ;  /* 0x3e08594107007423 */ /* 0x000fc80000010000 */
[----:B------:R-:W-:-:S04]  /*0290*/  FFMA.FTZ R0, R7, R0, -0.33332768082618713379 ;  /* 0xbeaaa9ed07007423 */ /* 0x000fc80000010000 */
[----:B------:R-:W-:-:S04]  /*02a0*/  FFMA.FTZ R0, R7, R0, RZ ;  /* 0x0000000007007223 */ /* 0x000fc800000100ff */
[----:B------:R-:W-:-:S07]  /*02b0*/  FFMA.FTZ R4, R9, R0, R9 ;  /* 0x0000000009047223 */ /* 0x000fce0000010009 */
.L_x_4:
[----:B------:R-:W-:Y:S05]  /*02c0*/  BSYNC B0 ;  /* 0x0000000000007941 */ /* 0x000fea0003800000 */
.L_x_2:
[----:B------:R-:W-:Y:S01]  /*02d0*/  FADD.FTZ R9, |R11|, -RZ ;  /* 0x800000ff0b097221 */ /* 0x000fe20000010200 */
[----:B------:R-:W-:Y:S01]  /*02e0*/  BSSY B0, `(.L_x_5) ;  /* 0x0000015000007945 */ /* 0x000fe20003800000 */
[----:B------:R-:W-:-:S03]  /*02f0*/  SHF.R.S32.HI R8, RZ, 0x1f, R5 ;  /* 0x0000001fff087819 */ /* 0x000fc60000011405 */
        /* <DEDUP_REMOVED lines=12> */
.L_x_6:
[----:B------:R-:W-:Y:S01]  /*03c0*/  MOV R0, 0x3c80f082 ;  /* 0x3c80f08200007802 */ /* 0x000fe20000000f00 */
[----:B------:R-:W-:-:S04]  /*03d0*/  FMUL R7, R11, R11 ;  /* 0x0000000b0b077220 */ /* 0x000fc80000400000 */
[----:B------:R-:W-:-:S04]  /*03e0*/  FFMA.FTZ R0, R7, R0, -0.052303962409496307373 ;  /* 0xbd563cae07007423 */ /* 0x000fc80000010000 */
[----:B------:R-:W-:-:S04]  /*03f0*/  FFMA.FTZ R0, R7, R0, 0.1331529766321182251 ;  /* 0x3e08594107007423 */ /* 0x000fc80000010000 */
[----:B------:R-:W-:-:S04]  /*0400*/  FFMA.FTZ R0, R7, R0, -0.33332768082618713379 ;  /* 0xbeaaa9ed07007423 */ /* 0x000fc80000010000 */
[----:B------:R-:W-:-:S04]  /*0410*/  FFMA.FTZ R0, R7, R0, RZ ;  /* 0x0000000007007223 */ /* 0x000fc800000100ff */
[----:B------:R-:W-:-:S07]  /*0420*/  FFMA.FTZ R0, R11, R0, R11 ;  /* 0x000000000b007223 */ /* 0x000fce000001000b */
.L_x_7:
[----:B------:R-:W-:Y:S05]  /*0430*/  BSYNC B0 ;  /* 0x0000000000007941 */ /* 0x000fea0003800000 */
.L_x_5:
[----:B------:R-:W-:Y:S01]  /*0440*/  FMUL R6, R2, 0.5 ;  /* 0x3f00000002067820 */ /* 0x000fe20000400000 */
[----:B------:R-:W-:Y:S01]  /*0450*/  FADD R7, R4, 1 ;  /* 0x3f80000004077421 */ /* 0x000fe20000000000 */
[----:B------:R-:W-:Y:S01]  /*0460*/  ULDC.64 UR6, c[0x0][0x218] ;  /* 0x0000860000067ab9 */ /* 0x000fe20000000a00 */
[----:B------:R-:W-:Y:S01]  /*0470*/  FMUL R3, R3, 0.5 ;  /* 0x3f00000003037820 */ /* 0x000fe20000400000 */
[----:B------:R-:W-:Y:S01]  /*0480*/  FADD R0, R0, 1 ;  /* 0x3f80000000007421 */ /* 0x000fe20000000000 */
[----:B------:R-:W-:Y:S01]  /*0490*/  LEA R2, P1, R5, UR6, 0x2 ;  /* 0x0000000605027c11 */ /* 0x000fe2000f8210ff */
[----:B------:R-:W-:Y:S02]  /*04a0*/  FMUL R6, R6, R7 ;  /* 0x0000000706067220 */ /* 0x000fe40000400000 */
[----:B------:R-:W-:Y:S01]  /*04b0*/  FMUL R7, R3, R0 ;  /* 0x0000000003077220 */ /* 0x000fe20000400000 */
[----:B------:R-:W-:Y:S01]  /*04c0*/  LEA.HI.X R3, R5, UR7, R8, 0x2, P1 ;  /* 0x0000000705037c11 */ /* 0x000fe200088f1408 */
[----:B------:R-:W-:Y:S08]  /*04d0*/  @P0 EXIT ;  /* 0x000000000000094d */ /* 0x000ff00003800000 */
[----:B------:R-:W-:Y:S01]  /*04e0*/  STG.E.64 desc[UR4][R2.64], R6 ;  /* 0x0000000602007986 */ /* 0x000fe2000c101b04 */
[----:B------:R-:W-:Y:S05]  /*04f0*/  EXIT ;  /* 0x000000000000794d */ /* 0x000fea0003800000 */
.L_x_8:
[----:B------:R-:W-:-:S00]  /*0500*/  BRA `(.L_x_8) ;  /* 0xfffffffc00fc7947 */ /* 0x000fc0000383ffff */
[----:B------:R-:W-:-:S00]  /*0510*/  NOP ;  /* 0x0000000000007918 */ /* 0x000fc00000000000 */
        /* <DEDUP_REMOVED lines=14> */
.L_x_9:


//--------------------- .nv.global.init           --------------------------
	.section	.nv.global.init,"aw",@progbits
.nv.global.init:
	.type		_$_str,@object
	.size		_$_str,(.L_0 - _$_str)
_$_str:
        /*0000*/ 	.byte	0x5f, 0x5f, 0x43, 0x55, 0x44, 0x41, 0x5f, 0x46, 0x54, 0x5a, 0x00
.L_0:


//--------------------- .nv.constant0.triton_poi_fused_add_mul_pow_tanh_8 --------------------------
	.section	.nv.constant0.triton_poi_fused_add_mul_pow_tanh_8,"a",@progbits
	.sectionflags	@""
	.align	4
.nv.constant0.triton_poi_fused_add_mul_pow_tanh_8:
	.zero		548
